	.headerflags	@"EF_CUDA_TEXMODE_UNIFIED EF_CUDA_64BIT_ADDRESS EF_CUDA_ACCELERATORS EF_CUDA_SM90 EF_CUDA_VIRTUAL_SM(EF_CUDA_SM90)"
	.elftype	@"ET_EXEC"


//--------------------- .nv.info                  --------------------------
	.section	.nv.info,"",@"SHT_CUDA_INFO"
	.align	4


	//----- nvinfo : EIATTR_REGCOUNT
	.align		4
        /*0000*/ 	.byte	0x04, 0x2f
        /*0002*/ 	.short	(.L_3 - .L_2)
	.align		4
.L_2:
        /*0004*/ 	.word	index@(triton_poi_fused__native_batch_norm_legit_no_training_10)
        /*0008*/ 	.word	0x00000010


	//----- nvinfo : EIATTR_MIN_STACK_SIZE
	.align		4
.L_3:
        /*000c*/ 	.byte	0x04, 0x12
        /*000e*/ 	.short	(.L_5 - .L_4)
	.align		4
.L_4:
        /*0010*/ 	.word	index@(triton_poi_fused__native_batch_norm_legit_no_training_10)
        /*0014*/ 	.word	0x00000000


	//----- nvinfo : EIATTR_FRAME_SIZE
	.align		4
.L_5:
        /*0018*/ 	.byte	0x04, 0x11
        /*001a*/ 	.short	(.L_7 - .L_6)
	.align		4
.L_6:
        /*001c*/ 	.word	index@(triton_poi_fused__native_batch_norm_legit_no_training_10)
        /*0020*/ 	.word	0x00000000


	//----- nvinfo : EIATTR_MIN_STACK_SIZE
	.align		4
.L_7:
        /*0024*/ 	.byte	0x04, 0x12
        /*0026*/ 	.short	(.L_9 - .L_8)
	.align		4
.L_8:
        /*0028*/ 	.word	index@(triton_poi_fused__native_batch_norm_legit_no_training_10)
        /*002c*/ 	.word	0x00000000
.L_9:


//--------------------- .nv.info.triton_poi_fused__native_batch_norm_legit_no_training_10 --------------------------
	.section	.nv.info.triton_poi_fused__native_batch_norm_legit_no_training_10,"",@"SHT_CUDA_INFO"
	.sectionflags	@""
	.align	4


	//----- nvinfo : EIATTR_CUDA_API_VERSION
	.align		4
        /*0000*/ 	.byte	0x04, 0x37
        /*0002*/ 	.short	(.L_11 - .L_10)
.L_10:
        /*0004*/ 	.word	0x0000007c


	//----- nvinfo : EIATTR_KPARAM_INFO
	.align		4
.L_11:
        /*0008*/ 	.byte	0x04, 0x17
        /*000a*/ 	.short	(.L_13 - .L_12)
.L_12:
        /*000c*/ 	.word	0x00000000
        /*0010*/ 	.short	0x0006
        /*0012*/ 	.short	0x0030
        /*0014*/ 	.byte	0x00, 0xf0, 0x11, 0x00


	//----- nvinfo : EIATTR_KPARAM_INFO
	.align		4
.L_13:
        /*0018*/ 	.byte	0x04, 0x17
        /*001a*/ 	.short	(.L_15 - .L_14)
.L_14:
        /*001c*/ 	.word	0x00000000
        /*0020*/ 	.short	0x0005
        /*0022*/ 	.short	0x0028
        /*0024*/ 	.byte	0x00, 0xf4, 0x21, 0x00


	//----- nvinfo : EIATTR_KPARAM_INFO
	.align		4
.L_15:
        /*0028*/ 	.byte	0x04, 0x17
        /*002a*/ 	.short	(.L_17 - .L_16)
.L_16:
        /*002c*/ 	.word	0x00000000
        /*0030*/ 	.short	0x0004
        /*0032*/ 	.short	0x0020
        /*0034*/ 	.byte	0x00, 0xf4, 0x21, 0x00


	//----- nvinfo : EIATTR_KPARAM_INFO
	.align		4
.L_17:
        /*0038*/ 	.byte	0x04, 0x17
        /*003a*/ 	.short	(.L_19 - .L_18)
.L_18:
        /*003c*/ 	.word	0x00000000
        /*0040*/ 	.short	0x0003
        /*0042*/ 	.short	0x0018
        /*0044*/ 	.byte	0x00, 0xf4, 0x21, 0x00


	//----- nvinfo : EIATTR_KPARAM_INFO
	.align		4
.L_19:
        /*0048*/ 	.byte	0x04, 0x17
        /*004a*/ 	.short	(.L_21 - .L_20)
.L_20:
        /*004c*/ 	.word	0x00000000
        /*0050*/ 	.short	0x0002
        /*0052*/ 	.short	0x0010
        /*0054*/ 	.byte	0x00, 0xf4, 0x21, 0x00


	//----- nvinfo : EIATTR_KPARAM_INFO
	.align		4
.L_21:
        /*0058*/ 	.byte	0x04, 0x17
        /*005a*/ 	.short	(.L_23 - .L_22)
.L_22:
        /*005c*/ 	.word	0x00000000
        /*0060*/ 	.short	0x0001
        /*0062*/ 	.short	0x0008
        /*0064*/ 	.byte	0x00, 0xf4, 0x21, 0x00


	//----- nvinfo : EIATTR_KPARAM_INFO
	.align		4
.L_23:
        /*0068*/ 	.byte	0x04, 0x17
        /*006a*/ 	.short	(.L_25 - .L_24)
.L_24:
        /*006c*/ 	.word	0x00000000
        /*0070*/ 	.short	0x0000
        /*0072*/ 	.short	0x0000
        /*0074*/ 	.byte	0x00, 0xf4, 0x21, 0x00


	//----- nvinfo : EIATTR_SPARSE_MMA_MASK
	.align		4
.L_25:
        /*0078*/ 	.byte	0x03, 0x50
        /*007a*/ 	.short	0x0000


	//----- nvinfo : EIATTR_MAXREG_COUNT
	.align		4
        /*007c*/ 	.byte	0x03, 0x1b
        /*007e*/ 	.short	0x00ff


	//----- nvinfo : EIATTR_EXIT_INSTR_OFFSETS
	.align		4
        /*0080*/ 	.byte	0x04, 0x1c
        /*0082*/ 	.short	(.L_27 - .L_26)


	//   ....[0]....
.L_26:
        /*0084*/ 	.word	0x000002a0


	//----- nvinfo : EIATTR_REQNTID
	.align		4
.L_27:
        /*0088*/ 	.byte	0x04, 0x10
        /*008a*/ 	.short	(.L_29 - .L_28)
.L_28:
        /*008c*/ 	.word	0x00000080
        /*0090*/ 	.word	0x00000001
        /*0094*/ 	.word	0x00000001


	//----- nvinfo : EIATTR_CBANK_PARAM_SIZE
	.align		4
.L_29:
        /*0098*/ 	.byte	0x03, 0x19
        /*009a*/ 	.short	0x0034


	//----- nvinfo : EIATTR_PARAM_CBANK
	.align		4
        /*009c*/ 	.byte	0x04, 0x0a
        /*009e*/ 	.short	(.L_31 - .L_30)
	.align		4
.L_30:
        /*00a0*/ 	.word	index@(.nv.constant0.triton_poi_fused__native_batch_norm_legit_no_training_10)
        /*00a4*/ 	.short	0x0210
        /*00a6*/ 	.short	0x0034


	//----- nvinfo : EIATTR_SW_WAR
	.align		4
.L_31:
        /*00a8*/ 	.byte	0x04, 0x36
        /*00aa*/ 	.short	(.L_33 - .L_32)
.L_32:
        /*00ac*/ 	.word	0x00000008
.L_33:


//--------------------- .nv.callgraph             --------------------------
	.section	.nv.callgraph,"",@"SHT_CUDA_CALLGRAPH"
	.align	4
	.sectionentsize	8
	.align		4
        /*0000*/ 	.word	0x00000000
	.align		4
        /*0004*/ 	.word	0xffffffff
	.align		4
        /*0008*/ 	.word	0x00000000
	.align		4
        /*000c*/ 	.word	0xfffffffe
	.align		4
        /*0010*/ 	.word	0x00000000
	.align		4
        /*0014*/ 	.word	0xfffffffd
	.align		4
        /*0018*/ 	.word	0x00000000
	.align		4
        /*001c*/ 	.word	0xfffffffc


//--------------------- .nv.constant4             --------------------------
	.section	.nv.constant4,"a",@progbits
	.align	8
	.align		8
.nv.constant4:
        /*0000*/ 	.dword	_$_str
	.align		8
        /*0008*/ 	.dword	_$_str_$_2


//--------------------- .text.triton_poi_fused__native_batch_norm_legit_no_training_10 --------------------------
	.section	.text.triton_poi_fused__native_batch_norm_legit_no_training_10,"ax",@progbits
	.align	128
        .global         triton_poi_fused__native_batch_norm_legit_no_training_10
        .type           triton_poi_fused__native_batch_norm_legit_no_training_10,@function
        .size           triton_poi_fused__native_batch_norm_legit_no_training_10,(.L_x_1 - triton_poi_fused__native_batch_norm_legit_no_training_10)
        .other          triton_poi_fused__native_batch_norm_legit_no_training_10,@"STO_CUDA_ENTRY STV_DEFAULT"
triton_poi_fused__native_batch_norm_legit_no_training_10:
.text.triton_poi_fused__native_batch_norm_legit_no_training_10:
[----:B------:R-:W-:Y:S01]  /*0000*/  LDC R1, c[0x0][0x28] ;  /* 0x00000a00ff017b82 */ /* 0x000fe20000000800 */
[----:B------:R-:W1:Y:S07]  /*0010*/  S2R R0, SR_TID.X ;  /* 0x0000000000007919 */ /* 0x000e6e0000002100 */
[----:B------:R-:W2:Y:S01]  /*0020*/  LDC.64 R6, c[0x0][0x220] ;  /* 0x00008800ff067b82 */ /* 0x000ea20000000a00 */
[----:B------:R-:W-:Y:S01]  /*0030*/  ULDC.64 UR4, c[0x0][0x208] ;  /* 0x0000820000047ab9 */ /* 0x000fe20000000a00 */
[----:B------:R-:W3:Y:S06]  /*0040*/  S2R R3, SR_CTAID.X ;  /* 0x0000000000037919 */ /* 0x000eec0000002500 */
[----:B------:R-:W4:Y:S08]  /*0050*/  LDC.64 R4, c[0x0][0x218] ;  /* 0x00008600ff047b82 */ /* 0x000f300000000a00 */
[----:B------:R-:W5:Y:S08]  /*0060*/  LDC.64 R8, c[0x0][0x228] ;  /* 0x00008a00ff087b82 */ /* 0x000f700000000a00 */
[----:B------:R-:W5:Y:S01]  /*0070*/  LDC.64 R10, c[0x0][0x230] ;  /* 0x00008c00ff0a7b82 */ /* 0x000f620000000a00 */
[----:B-1----:R-:W-:-:S04]  /*0080*/  LOP3.LUT R0, R0, 0x7f, RZ, 0xc0, !PT ;  /* 0x0000007f00007812 */ /* 0x002fc800078ec0ff */
[----:B---3--:R-:W-:-:S05]  /*0090*/  LEA R0, R3, R0, 0x7 ;  /* 0x0000000003007211 */ /* 0x008fca00078e38ff */
[----:B------:R-:W-:-:S05]  /*00a0*/  IMAD.HI R2, R0, 0x2aaaaaab, RZ ;  /* 0x2aaaaaab00027827 */ /* 0x000fca00078e02ff */
[----:B------:R-:W-:-:S04]  /*00b0*/  SHF.R.U32.HI R3, RZ, 0x1f, R2 ;  /* 0x0000001fff037819 */ /* 0x000fc80000011602 */
[----:B------:R-:W-:-:S05]  /*00c0*/  LEA.HI R3, R2, R3, RZ, 0x1d ;  /* 0x0000000302037211 */ /* 0x000fca00078fe8ff */
[----:B------:R-:W-:Y:S02]  /*00d0*/  IMAD R13, R3, -0x30, R0 ;  /* 0xffffffd0030d7824 */ /* 0x000fe400078e0200 */
[----:B------:R-:W1:Y:S02]  /*00e0*/  LDC.64 R2, c[0x0][0x210] ;  /* 0x00008400ff027b82 */ /* 0x000e640000000a00 */
[----:B--2---:R-:W-:-:S06]  /*00f0*/  IMAD.WIDE R6, R13, 0x4, R6 ;  /* 0x000000040d067825 */ /* 0x004fcc00078e0206 */
[----:B------:R-:W2:Y:S01]  /*0100*/  LDG.E.EL R6, desc[UR4][R6.64] ;  /* 0x0000000406067981 */ /* 0x000ea2000c2e1900 */
[----:B----4-:R-:W-:-:S04]  /*0110*/  IMAD.WIDE R4, R13, 0x4, R4 ;  /* 0x000000040d047825 */ /* 0x010fc800078e0204 */
[C---:B-----5:R-:W-:Y:S02]  /*0120*/  IMAD.WIDE R8, R13.reuse, 0x4, R8 ;  /* 0x000000040d087825 */ /* 0x060fe400078e0208 */
[----:B------:R3:W4:Y:S02]  /*0130*/  LDG.E.EL R5, desc[UR4][R4.64] ;  /* 0x0000000404057981 */ /* 0x000724000c2e1900 */
[----:B0-----:R-:W-:Y:S02]  /*0140*/  IMAD.WIDE R10, R13, 0x4, R10 ;  /* 0x000000040d0a7825 */ /* 0x001fe400078e020a */
[----:B------:R-:W5:Y:S04]  /*0150*/  LDG.E.EL R8, desc[UR4][R8.64] ;  /* 0x0000000408087981 */ /* 0x000f68000c2e1900 */
[----:B------:R-:W5:Y:S01]  /*0160*/  LDG.E.EL R11, desc[UR4][R10.64] ;  /* 0x000000040a0b7981 */ /* 0x000f62000c2e1900 */
[----:B-1----:R-:W-:-:S05]  /*0170*/  IMAD.WIDE R2, R0, 0x4, R2 ;  /* 0x0000000400027825 */ /* 0x002fca00078e0202 */
[----:B------:R0:W4:Y:S01]  /*0180*/  LDG.E R12, desc[UR4][R2.64] ;  /* 0x00000004020c7981 */ /* 0x000122000c1e1900 */
[----:B---3--:R-:W-:Y:S01]  /*0190*/  HFMA2.MMA R4, -RZ, RZ, 1.625, 0 ;  /* 0x3e800000ff047435 */ /* 0x008fe200000001ff */
[----:B0-----:R-:W0:Y:S02]  /*01a0*/  LDC.64 R2, c[0x0][0x238] ;  /* 0x00008e00ff027b82 */ /* 0x001e240000000a00 */
[----:B0-----:R-:W-:-:S04]  /*01b0*/  IMAD.WIDE R2, R0, 0x4, R2 ;  /* 0x0000000400027825 */ /* 0x001fc800078e0202 */
[----:B--2---:R-:W-:-:S04]  /*01c0*/  FADD R6, R6, 9.9999997473787516356e-06 ;  /* 0x3727c5ac06067421 */ /* 0x004fc80000000000 */
[----:B------:R-:W0:Y:S02]  /*01d0*/  MUFU.SQRT R7, R6 ;  /* 0x0000000600077308 */ /* 0x000e240000002000 */
[C---:B0-----:R-:W-:Y:S02]  /*01e0*/  FSETP.GT.AND P0, PT, R7.reuse, 8.50705917302346158658e+37, PT ;  /* 0x7e8000000700780b */ /* 0x041fe40003f04000 */
[----:B------:R-:W-:-:S11]  /*01f0*/  FSETP.GEU.AND P1, PT, R7, 1.175494350822287508e-38, PT ;  /* 0x008000000700780b */ /* 0x000fd60003f2e000 */
[----:B------:R-:W-:-:S04]  /*0200*/  @P0 FMUL R7, R7, 0.25 ;  /* 0x3e80000007070820 */ /* 0x000fc80000400000 */
[----:B------:R-:W-:-:S06]  /*0210*/  @!P1 FMUL R7, R7, 16777216 ;  /* 0x4b80000007079820 */ /* 0x000fcc0000400000 */
[----:B------:R-:W0:Y:S01]  /*0220*/  MUFU.RCP R7, R7 ;  /* 0x0000000700077308 */ /* 0x000e220000001000 */
[----:B------:R-:W-:Y:S01]  /*0230*/  FSEL R4, R4, 1, P0 ;  /* 0x3f80000004047808 */ /* 0x000fe20000000000 */
[----:B----4-:R-:W-:-:S04]  /*0240*/  FADD R5, R12, -R5 ;  /* 0x800000050c057221 */ /* 0x010fc80000000000 */
[----:B------:R-:W-:-:S04]  /*0250*/  @!P1 FMUL R4, R4, 16777216 ;  /* 0x4b80000004049820 */ /* 0x000fc80000400000 */
[----:B0-----:R-:W-:-:S04]  /*0260*/  FMUL R4, R7, R4 ;  /* 0x0000000407047220 */ /* 0x001fc80000400000 */
[----:B------:R-:W-:-:S04]  /*0270*/  FMUL R4, R5, R4 ;  /* 0x0000000405047220 */ /* 0x000fc80000400000 */
[----:B-----5:R-:W-:-:S05]  /*0280*/  FFMA R11, R8, R4, R11 ;  /* 0x00000004080b7223 */ /* 0x020fca000000000b */
[----:B------:R-:W-:Y:S01]  /*0290*/  STG.E desc[UR4][R2.64], R11 ;  /* 0x0000000b02007986 */ /* 0x000fe2000c101904 */
[----:B------:R-:W-:Y:S05]  /*02a0*/  EXIT ;  /* 0x000000000000794d */ /* 0x000fea0003800000 */
.L_x_0:
[----:B------:R-:W-:-:S00]  /*02b0*/  BRA `(.L_x_0) ;  /* 0xfffffffc00fc7947 */ /* 0x000fc0000383ffff */
[----:B------:R-:W-:-:S00]  /*02c0*/  NOP ;  /* 0x0000000000007918 */ /* 0x000fc00000000000 */
        /* <DEDUP_REMOVED lines=11> */
.L_x_1:


//--------------------- .nv.global.init           --------------------------
	.section	.nv.global.init,"aw",@progbits
.nv.global.init:
	.type		_$_str,@object
	.size		_$_str,(_$_str_$_2 - _$_str)
_$_str:
        /*0000*/ 	.byte	0x5f, 0x5f, 0x43, 0x55, 0x44, 0x41, 0x5f, 0x46, 0x54, 0x5a, 0x00
	.type		_$_str_$_2,@object
	.size		_$_str_$_2,(.L_1 - _$_str_$_2)
_$_str_$_2:
        /*000b*/ 	.byte	0x5f, 0x5f, 0x43, 0x55, 0x44, 0x41, 0x5f, 0x50, 0x52, 0x45, 0x43, 0x5f, 0x53, 0x51, 0x52, 0x54
        /*001b*/ 	.byte	0x00
.L_1:


//--------------------- .nv.constant0.triton_poi_fused__native_batch_norm_legit_no_training_10 --------------------------
	.section	.nv.constant0.triton_poi_fused__native_batch_norm_legit_no_training_10,"a",@progbits
	.sectionflags	@""
	.align	4
.nv.constant0.triton_poi_fused__native_batch_norm_legit_no_training_10:
	.zero		580
